	.headerflags	@"EF_CUDA_TEXMODE_UNIFIED EF_CUDA_64BIT_ADDRESS EF_CUDA_SM86 EF_CUDA_VIRTUAL_SM(EF_CUDA_SM86)"
	.elftype	@"ET_EXEC"


//--------------------- .nv.info                  --------------------------
	.section	.nv.info,"",@"SHT_CUDA_INFO"
	.align	4


	//----- nvinfo : EIATTR_REGCOUNT
	.align		4
        /*0000*/ 	.byte	0x04, 0x2f
        /*0002*/ 	.short	(.L_1 - .L_0)
	.align		4
.L_0:
        /*0004*/ 	.word	index@(triton_red_fused__to_copy_mean_pow_3)
        /*0008*/ 	.word	0x0000000e


	//----- nvinfo : EIATTR_MIN_STACK_SIZE
	.align		4
.L_1:
        /*000c*/ 	.byte	0x04, 0x12
        /*000e*/ 	.short	(.L_3 - .L_2)
	.align		4
.L_2:
        /*0010*/ 	.word	index@(triton_red_fused__to_copy_mean_pow_3)
        /*0014*/ 	.word	0x00000000


	//----- nvinfo : EIATTR_FRAME_SIZE
	.align		4
.L_3:
        /*0018*/ 	.byte	0x04, 0x11
        /*001a*/ 	.short	(.L_5 - .L_4)
	.align		4
.L_4:
        /*001c*/ 	.word	index@(triton_red_fused__to_copy_mean_pow_3)
        /*0020*/ 	.word	0x00000000


	//----- nvinfo : EIATTR_MIN_STACK_SIZE
	.align		4
.L_5:
        /*0024*/ 	.byte	0x04, 0x12
        /*0026*/ 	.short	(.L_7 - .L_6)
	.align		4
.L_6:
        /*0028*/ 	.word	index@(triton_red_fused__to_copy_mean_pow_3)
        /*002c*/ 	.word	0x00000000
.L_7:


//--------------------- .nv.info.triton_red_fused__to_copy_mean_pow_3 --------------------------
	.section	.nv.info.triton_red_fused__to_copy_mean_pow_3,"",@"SHT_CUDA_INFO"
	.sectionflags	@""
	.align	4


	//----- nvinfo : EIATTR_CUDA_API_VERSION
	.align		4
        /*0000*/ 	.byte	0x04, 0x37
        /*0002*/ 	.short	(.L_9 - .L_8)
.L_8:
        /*0004*/ 	.word	0x0000007c


	//----- nvinfo : EIATTR_SW2861232_WAR
	.align		4
.L_9:
        /*0008*/ 	.byte	0x01, 0x35
	.zero		2


	//----- nvinfo : EIATTR_PARAM_CBANK
	.align		4
        /*000c*/ 	.byte	0x04, 0x0a
        /*000e*/ 	.short	(.L_11 - .L_10)
	.align		4
.L_10:
        /*0010*/ 	.word	index@(.nv.constant0.triton_red_fused__to_copy_mean_pow_3)
        /*0014*/ 	.short	0x0160
        /*0016*/ 	.short	0x0020


	//----- nvinfo : EIATTR_CBANK_PARAM_SIZE
	.align		4
.L_11:
        /*0018*/ 	.byte	0x03, 0x19
        /*001a*/ 	.short	0x0020


	//----- nvinfo : EIATTR_KPARAM_INFO
	.align		4
        /*001c*/ 	.byte	0x04, 0x17
        /*001e*/ 	.short	(.L_13 - .L_12)
.L_12:
        /*0020*/ 	.word	0x00000000
        /*0024*/ 	.short	0x0004
        /*0026*/ 	.short	0x0018
        /*0028*/ 	.byte	0x00, 0xf4, 0x21, 0x00


	//----- nvinfo : EIATTR_KPARAM_INFO
	.align		4
.L_13:
        /*002c*/ 	.byte	0x04, 0x17
        /*002e*/ 	.short	(.L_15 - .L_14)
.L_14:
        /*0030*/ 	.word	0x00000000
        /*0034*/ 	.short	0x0003
        /*0036*/ 	.short	0x0014
        /*0038*/ 	.byte	0x00, 0xf0, 0x11, 0x00


	//----- nvinfo : EIATTR_KPARAM_INFO
	.align		4
.L_15:
        /*003c*/ 	.byte	0x04, 0x17
        /*003e*/ 	.short	(.L_17 - .L_16)
.L_16:
        /*0040*/ 	.word	0x00000000
        /*0044*/ 	.short	0x0002
        /*0046*/ 	.short	0x0010
        /*0048*/ 	.byte	0x00, 0xf0, 0x11, 0x00


	//----- nvinfo : EIATTR_KPARAM_INFO
	.align		4
.L_17:
        /*004c*/ 	.byte	0x04, 0x17
        /*004e*/ 	.short	(.L_19 - .L_18)
.L_18:
        /*0050*/ 	.word	0x00000000
        /*0054*/ 	.short	0x0001
        /*0056*/ 	.short	0x0008
        /*0058*/ 	.byte	0x00, 0xf4, 0x21, 0x00


	//----- nvinfo : EIATTR_KPARAM_INFO
	.align		4
.L_19:
        /*005c*/ 	.byte	0x04, 0x17
        /*005e*/ 	.short	(.L_21 - .L_20)
.L_20:
        /*0060*/ 	.word	0x00000000
        /*0064*/ 	.short	0x0000
        /*0066*/ 	.short	0x0000
        /*0068*/ 	.byte	0x00, 0xf4, 0x21, 0x00


	//----- nvinfo : EIATTR_MAXREG_COUNT
	.align		4
.L_21:
        /*006c*/ 	.byte	0x03, 0x1b
        /*006e*/ 	.short	0x00ff


	//----- nvinfo : EIATTR_COOP_GROUP_MASK_REGIDS
	.align		4
        /*0070*/ 	.byte	0x04, 0x29
        /*0072*/ 	.short	(.L_23 - .L_22)


	//   ....[0]....
.L_22:
        /*0074*/ 	.word	0xffffffff


	//   ....[1]....
        /*0078*/ 	.word	0xffffffff


	//   ....[2]....
        /*007c*/ 	.word	0xffffffff


	//   ....[3]....
        /*0080*/ 	.word	0xffffffff


	//   ....[4]....
        /*0084*/ 	.word	0xffffffff


	//----- nvinfo : EIATTR_COOP_GROUP_INSTR_OFFSETS
	.align		4
.L_23:
        /*0088*/ 	.byte	0x04, 0x28
        /*008a*/ 	.short	(.L_25 - .L_24)


	//   ....[0]....
.L_24:
        /*008c*/ 	.word	0x00000210


	//   ....[1]....
        /*0090*/ 	.word	0x00000230


	//   ....[2]....
        /*0094*/ 	.word	0x00000250


	//   ....[3]....
        /*0098*/ 	.word	0x00000270


	//   ....[4]....
        /*009c*/ 	.word	0x00000290


	//----- nvinfo : EIATTR_EXIT_INSTR_OFFSETS
	.align		4
.L_25:
        /*00a0*/ 	.byte	0x04, 0x1c
        /*00a2*/ 	.short	(.L_27 - .L_26)


	//   ....[0]....
.L_26:
        /*00a4*/ 	.word	0x000002d0


	//   ....[1]....
        /*00a8*/ 	.word	0x00000340


	//----- nvinfo : EIATTR_REQNTID
	.align		4
.L_27:
        /*00ac*/ 	.byte	0x04, 0x10
        /*00ae*/ 	.short	(.L_29 - .L_28)
.L_28:
        /*00b0*/ 	.word	0x00000080
        /*00b4*/ 	.word	0x00000001
        /*00b8*/ 	.word	0x00000001
.L_29:


//--------------------- .nv.callgraph             --------------------------
	.section	.nv.callgraph,"",@"SHT_CUDA_CALLGRAPH"
	.align	4
	.sectionentsize	8
	.align		4
        /*0000*/ 	.word	0x00000000
	.align		4
        /*0004*/ 	.word	0xffffffff
	.align		4
        /*0008*/ 	.word	0x00000000
	.align		4
        /*000c*/ 	.word	0xfffffffe
	.align		4
        /*0010*/ 	.word	0x00000000
	.align		4
        /*0014*/ 	.word	0xfffffffd
	.align		4
        /*0018*/ 	.word	0x00000000
	.align		4
        /*001c*/ 	.word	0xfffffffc


//--------------------- .nv.rel.action            --------------------------
	.section	.nv.rel.action,"",@"SHT_CUDA_RELOCINFO"
	.align	8
	.sectionentsize	8
        /*0000*/ 	.byte	0x73, 0x00, 0x00, 0x00, 0x00, 0x00, 0x00, 0x00, 0x00, 0x00, 0x00, 0x11, 0x25, 0x00, 0x05, 0x36


//--------------------- .nv.constant0.triton_red_fused__to_copy_mean_pow_3 --------------------------
	.section	.nv.constant0.triton_red_fused__to_copy_mean_pow_3,"a",@progbits
	.sectionflags	@""
	.align	4
.nv.constant0.triton_red_fused__to_copy_mean_pow_3:
	.zero		384


//--------------------- .text.triton_red_fused__to_copy_mean_pow_3 --------------------------
	.section	.text.triton_red_fused__to_copy_mean_pow_3,"ax",@progbits
	.sectionflags	@"SHF_BARRIERS=1"
	.sectioninfo	@"SHI_REGISTERS=14"
	.align	128
        .global         triton_red_fused__to_copy_mean_pow_3
        .type           triton_red_fused__to_copy_mean_pow_3,@function
        .size           triton_red_fused__to_copy_mean_pow_3,(.L_x_1 - triton_red_fused__to_copy_mean_pow_3)
        .other          triton_red_fused__to_copy_mean_pow_3,@"STO_CUDA_ENTRY STV_DEFAULT"
triton_red_fused__to_copy_mean_pow_3:
.text.triton_red_fused__to_copy_mean_pow_3:
[----:B------:R-:W-:Y:S02]  /*0000*/  MOV R1, c[0x0][0x28] ;  /* 0x00000a0000017a02 */ /* 0x000fe40000000f00 */
[----:B------:R-:W0:Y:S01]  /*0010*/  S2R R0, SR_TID.X ;  /* 0x0000000000007919 */ /* 0x000e220000002100 */
[----:B------:R-:W-:-:S03]  /*0020*/  ULDC.64 UR4, c[0x0][0x118] ;  /* 0x0000460000047ab9 */ /* 0x000fc60000000a00 */
[----:B------:R-:W1:Y:S01]  /*0030*/  S2R R3, SR_CTAID.X ;  /* 0x0000000000037919 */ /* 0x000e620000002500 */
[----:B0-----:R-:W-:Y:S01]  /*0040*/  SHF.R.U32.HI R2, RZ, 0x5, R0 ;  /* 0x00000005ff027819 */ /* 0x001fe20000011600 */
[----:B------:R-:W-:Y:S01]  /*0050*/  IMAD.SHL.U32 R5, R0, 0x4, RZ ;  /* 0x0000000400057824 */ /* 0x000fe200078e00ff */
[----:B-1----:R-:W-:Y:S02]  /*0060*/  SHF.L.U32 R3, R3, 0x2, RZ ;  /* 0x0000000203037819 */ /* 0x002fe400000006ff */
[----:B------:R-:W-:Y:S02]  /*0070*/  SGXT.U32 R2, R2, 0x2 ;  /* 0x000000020202781a */ /* 0x000fe40000000000 */
[----:B------:R-:W-:Y:S02]  /*0080*/  LOP3.LUT R5, R5, 0x7c, RZ, 0xc0, !PT ;  /* 0x0000007c05057812 */ /* 0x000fe400078ec0ff */
[----:B------:R-:W-:Y:S02]  /*0090*/  LOP3.LUT R4, R2, R3, RZ, 0xfc, !PT ;  /* 0x0000000302047212 */ /* 0x000fe400078efcff */
[----:B------:R-:W-:-:S03]  /*00a0*/  ISETP.GE.U32.AND P0, PT, R5, 0x60, PT ;  /* 0x000000600500780c */ /* 0x000fc60003f06070 */
[----:B------:R-:W-:-:S05]  /*00b0*/  IMAD.HI R6, R4, 0x2aaaaaab, RZ ;  /* 0x2aaaaaab04067827 */ /* 0x000fca00078e02ff */
[----:B------:R-:W-:-:S04]  /*00c0*/  SHF.R.S32.HI R7, RZ, 0x1, R6 ;  /* 0x00000001ff077819 */ /* 0x000fc80000011406 */
[----:B------:R-:W-:-:S05]  /*00d0*/  LEA.HI R7, R6, R7, RZ, 0x1 ;  /* 0x0000000706077211 */ /* 0x000fca00078f08ff */
[----:B------:R-:W-:-:S04]  /*00e0*/  IMAD R4, R7, -0xc, R4 ;  /* 0xfffffff407047824 */ /* 0x000fc800078e0204 */
[----:B------:R-:W-:Y:S01]  /*00f0*/  IMAD R4, R4, 0x60, R5 ;  /* 0x0000006004047824 */ /* 0x000fe200078e0205 */
[----:B------:R-:W-:-:S03]  /*0100*/  MOV R5, 0x2 ;  /* 0x0000000200057802 */ /* 0x000fc60000000f00 */
[----:B------:R-:W-:Y:S02]  /*0110*/  IMAD R4, R7, 0xd80, R4 ;  /* 0x00000d8007047824 */ /* 0x000fe400078e0204 */
[----:B------:R-:W-:Y:S02]  /*0120*/  CS2R R6, SRZ ;  /* 0x0000000000067805 */ /* 0x000fe4000001ff00 */
[----:B------:R-:W-:-:S05]  /*0130*/  IMAD.WIDE R4, R4, R5, c[0x0][0x160] ;  /* 0x0000580004047625 */ /* 0x000fca00078e0205 */
[----:B------:R-:W2:Y:S02]  /*0140*/  @!P0 LDG.E.EF.64 R6, [R4.64] ;  /* 0x0000000404068981 */ /* 0x000ea4000c0e1b00 */
[----:B--2---:R-:W-:-:S05]  /*0150*/  PRMT R8, R6, 0x7632, R8 ;  /* 0x0000763206087816 */ /* 0x004fca0000000008 */
[----:B------:R-:W-:Y:S01]  /*0160*/  IMAD.U32 R9, R8, 0x10000, RZ ;  /* 0x0001000008097824 */ /* 0x000fe200078e00ff */
[----:B------:R-:W-:Y:S02]  /*0170*/  SHF.L.U32 R8, R6, 0x10, RZ ;  /* 0x0000001006087819 */ /* 0x000fe400000006ff */
[----:B------:R-:W-:Y:S01]  /*0180*/  PRMT R6, R7, 0x7632, R6 ;  /* 0x0000763207067816 */ /* 0x000fe20000000006 */
[----:B------:R-:W-:Y:S01]  /*0190*/  FMUL R9, R9, R9 ;  /* 0x0000000909097220 */ /* 0x000fe20000400000 */
[----:B------:R-:W-:Y:S02]  /*01a0*/  IMAD.U32 R7, R7, 0x10000, RZ ;  /* 0x0001000007077824 */ /* 0x000fe400078e00ff */
[----:B------:R-:W-:Y:S01]  /*01b0*/  SHF.L.U32 R6, R6, 0x10, RZ ;  /* 0x0000001006067819 */ /* 0x000fe200000006ff */
[----:B------:R-:W-:-:S04]  /*01c0*/  FFMA R8, R8, R8, R9 ;  /* 0x0000000808087223 */ /* 0x000fc80000000009 */
[----:B------:R-:W-:-:S04]  /*01d0*/  FFMA R7, R7, R7, R8 ;  /* 0x0000000707077223 */ /* 0x000fc80000000008 */
[----:B------:R-:W-:-:S05]  /*01e0*/  FFMA R7, R6, R6, R7 ;  /* 0x0000000606077223 */ /* 0x000fca0000000007 */
[----:B------:R-:W-:Y:S02]  /*01f0*/  FSEL R7, R7, RZ, !P0 ;  /* 0x000000ff07077208 */ /* 0x000fe40004000000 */
[----:B------:R-:W-:-:S03]  /*0200*/  LOP3.LUT P0, RZ, R0, 0x7c, RZ, 0xc0, !PT ;  /* 0x0000007c00ff7812 */ /* 0x000fc6000780c0ff */
[----:B------:R-:W0:Y:S02]  /*0210*/  SHFL.BFLY PT, R4, R7, 0x10, 0x1f ;  /* 0x0e001f0007047f89 */ /* 0x000e2400000e0000 */
[----:B0-----:R-:W-:-:S05]  /*0220*/  FADD R4, R7, R4 ;  /* 0x0000000407047221 */ /* 0x001fca0000000000 */
        /* <DEDUP_REMOVED lines=8> */
[----:B------:R0:W-:Y:S04]  /*02b0*/  STS [R2.X4], R11 ;  /* 0x0000000b02007388 */ /* 0x0001e80000004800 */
[----:B------:R-:W-:Y:S06]  /*02c0*/  BAR.SYNC.DEFER_BLOCKING 0x0 ;  /* 0x0000000000007b1d */ /* 0x000fec0000010000 */
[----:B------:R-:W-:Y:S05]  /*02d0*/  @P0 EXIT ;  /* 0x000000000000094d */ /* 0x000fea0003800000 */
[----:B0-----:R-:W-:Y:S02]  /*02e0*/  LOP3.LUT R4, R0, 0x3, RZ, 0xc0, !PT ;  /* 0x0000000300047812 */ /* 0x001fe400078ec0ff */
[----:B------:R-:W-:-:S02]  /*02f0*/  MOV R2, 0x4 ;  /* 0x0000000400027802 */ /* 0x000fc40000000f00 */
[----:B------:R-:W-:Y:S01]  /*0300*/  LOP3.LUT R3, R3, 0x3, R0, 0xf8, !PT ;  /* 0x0000000303037812 */ /* 0x000fe200078ef800 */
[----:B------:R-:W0:Y:S04]  /*0310*/  LDS R5, [R4.X4] ;  /* 0x0000000004057984 */ /* 0x000e280000004800 */
[----:B------:R-:W-:-:S05]  /*0320*/  IMAD.WIDE R2, R3, R2, c[0x0][0x168] ;  /* 0x00005a0003027625 */ /* 0x000fca00078e0202 */
[----:B0-----:R-:W-:Y:S01]  /*0330*/  STG.E [R2.64], R5 ;  /* 0x0000000502007986 */ /* 0x001fe2000c101904 */
[----:B------:R-:W-:Y:S05]  /*0340*/  EXIT ;  /* 0x000000000000794d */ /* 0x000fea0003800000 */
.L_x_0:
[----:B------:R-:W-:-:S00]  /*0350*/  BRA `(.L_x_0) ;  /* 0xfffffff000007947 */ /* 0x000fc0000383ffff */
[----:B------:R-:W-:-:S00]  /*0360*/  NOP ;  /* 0x0000000000007918 */ /* 0x000fc00000000000 */
        /* <DEDUP_REMOVED lines=9> */
.L_x_1:


//--------------------- .nv.shared.triton_red_fused__to_copy_mean_pow_3 --------------------------
	.section	.nv.shared.triton_red_fused__to_copy_mean_pow_3,"aw",@nobits
	.sectionflags	@""
	.align	16
